//
// Generated by NVIDIA NVVM Compiler
//
// Compiler Build ID: CL-36424714
// Cuda compilation tools, release 13.0, V13.0.88
// Based on NVVM 20.0.0
//

.version 9.0
.target sm_100
.address_size 64

	// .globl	_Z9appkernelPv

.visible .entry _Z9appkernelPv(
	.param .u64 .ptr .align 1 _Z9appkernelPv_param_0
)
{
	.reg .b32 	%r<5>;
	.reg .b64 	%rd<13>;
	.reg .b64 	%fd<5>;

	ld.param.u64 	%rd1, [_Z9appkernelPv_param_0];
	cvta.to.global.u64 	%rd2, %rd1;
	ld.global.u64 	%rd3, [%rd2];
	cvta.to.global.u64 	%rd4, %rd3;
	ld.global.u64 	%rd5, [%rd2+8];
	cvta.to.global.u64 	%rd6, %rd5;
	ld.global.u64 	%rd7, [%rd2+16];
	cvta.to.global.u64 	%rd8, %rd7;
	mov.u32 	%r1, %ctaid.x;
	mov.u32 	%r2, %ntid.x;
	mov.u32 	%r3, %tid.x;
	mad.lo.s32 	%r4, %r1, %r2, %r3;
	mul.wide.u32 	%rd9, %r4, 8;
	add.s64 	%rd10, %rd4, %rd9;
	ld.global.f64 	%fd1, [%rd10];
	add.s64 	%rd11, %rd6, %rd9;
	ld.global.f64 	%fd2, [%rd11];
	div.rn.f64 	%fd3, %fd2, 0d4008000000000000;
	fma.rn.f64 	%fd4, %fd1, 0d3FE0000000000000, %fd3;
	add.s64 	%rd12, %rd8, %rd9;
	st.global.f64 	[%rd12], %fd4;
	ret;

}


// ===== COMPILED SASS (sm_100) =====

	.target	sm_100

	.elftype	@"ET_EXEC"


//--------------------- .note.nv.tkinfo           --------------------------
	.section	.note.nv.tkinfo,"",@"SHT_NOTE"
	.sectionflags	@"SHF_NOTE_NV_TKINFO"
	.tkinfo
        /*0018*/ 	.word	0x00000002
        /*0030*/ 	.string	""
        /*0030*/ 	.string	"ptxas"
        /*0030*/ 	.string	"Cuda compilation tools, release 13.0, V13.0.88"
        /*0030*/ 	.string	"Build cuda_13.0.r13.0/compiler.36424714_0"
        /*0030*/ 	.string	"-arch sm_100 -m 64 "



//--------------------- .note.nv.cuinfo           --------------------------
	.section	.note.nv.cuinfo,"",@"SHT_NOTE"
	.sectionflags	@"SHF_NOTE_NV_CUINFO"
        /*0018*/ 	.short	0x0002
        /*001a*/ 	.short	0x0064
        /*001c*/ 	.short	0x0082
	.zero		2


//--------------------- .nv.info                  --------------------------
	.section	.nv.info,"",@"SHT_CUDA_INFO"
	.align	4


	//----- nvinfo : EIATTR_REGCOUNT
	.align		4
        /*0000*/ 	.byte	0x04, 0x2f
        /*0002*/ 	.short	(.L_1 - .L_0)
	.align		4
.L_0:
        /*0004*/ 	.word	index@(_Z9appkernelPv)
        /*0008*/ 	.word	0x0000001b


	//----- nvinfo : EIATTR_FRAME_SIZE
	.align		4
.L_1:
        /*000c*/ 	.byte	0x04, 0x11
        /*000e*/ 	.short	(.L_3 - .L_2)
	.align		4
.L_2:
        /*0010*/ 	.word	index@($__internal_0_$__cuda_sm20_div_rn_f64_full)
        /*0014*/ 	.word	0x00000000


	//----- nvinfo : EIATTR_FRAME_SIZE
	.align		4
.L_3:
        /*0018*/ 	.byte	0x04, 0x11
        /*001a*/ 	.short	(.L_5 - .L_4)
	.align		4
.L_4:
        /*001c*/ 	.word	index@(_Z9appkernelPv)
        /*0020*/ 	.word	0x00000000


	//----- nvinfo : EIATTR_MIN_STACK_SIZE
	.align		4
.L_5:
        /*0024*/ 	.byte	0x04, 0x12
        /*0026*/ 	.short	(.L_7 - .L_6)
	.align		4
.L_6:
        /*0028*/ 	.word	index@(_Z9appkernelPv)
        /*002c*/ 	.word	0x00000000
.L_7:


//--------------------- .nv.compat                --------------------------
	.section	.nv.compat,"",@"SHT_CUDA_COMPAT_INFO"
	.align	4
        /*0000*/ 	.byte	0x02, 0x09, 0x00, 0x00, 0x02, 0x02, 0x01, 0x00, 0x02, 0x05, 0x05, 0x00, 0x03, 0x07, 0x01, 0x01
        /*0010*/ 	.byte	0x02, 0x03, 0x00, 0x00, 0x02, 0x06, 0x01, 0x00, 0x04, 0x0b, 0x08, 0x00, 0x01, 0x00, 0x00, 0x00
        /*0020*/ 	.byte	0x00, 0x00, 0x00, 0x00


//--------------------- .nv.info._Z9appkernelPv   --------------------------
	.section	.nv.info._Z9appkernelPv,"",@"SHT_CUDA_INFO"
	.sectionflags	@""
	.align	4


	//----- nvinfo : EIATTR_CUDA_API_VERSION
	.align		4
        /*0000*/ 	.byte	0x04, 0x37
        /*0002*/ 	.short	(.L_9 - .L_8)
.L_8:
        /*0004*/ 	.word	0x00000082


	//----- nvinfo : EIATTR_KPARAM_INFO
	.align		4
.L_9:
        /*0008*/ 	.byte	0x04, 0x17
        /*000a*/ 	.short	(.L_11 - .L_10)
.L_10:
        /*000c*/ 	.word	0x00000000
        /*0010*/ 	.short	0x0000
        /*0012*/ 	.short	0x0000
        /*0014*/ 	.byte	0x00, 0xf5, 0x21, 0x00


	//----- nvinfo : EIATTR_SPARSE_MMA_MASK
	.align		4
.L_11:
        /*0018*/ 	.byte	0x03, 0x50
        /*001a*/ 	.short	0x0000


	//----- nvinfo : EIATTR_MAXREG_COUNT
	.align		4
        /*001c*/ 	.byte	0x03, 0x1b
        /*001e*/ 	.short	0x00ff


	//----- nvinfo : EIATTR_MERCURY_ISA_VERSION
	.align		4
        /*0020*/ 	.byte	0x03, 0x5f
        /*0022*/ 	.short	0x0101


	//----- nvinfo : EIATTR_VRC_CTA_INIT_COUNT
	.align		4
        /*0024*/ 	.byte	0x02, 0x4a
	.zero		1
	.zero		1


	//----- nvinfo : EIATTR_EXIT_INSTR_OFFSETS
	.align		4
        /*0028*/ 	.byte	0x04, 0x1c
        /*002a*/ 	.short	(.L_13 - .L_12)


	//   ....[0]....
.L_12:
        /*002c*/ 	.word	0x00000270


	//----- nvinfo : EIATTR_CRS_STACK_SIZE
	.align		4
.L_13:
        /*0030*/ 	.byte	0x04, 0x1e
        /*0032*/ 	.short	(.L_15 - .L_14)
.L_14:
        /*0034*/ 	.word	0x00000000


	//----- nvinfo : EIATTR_CBANK_PARAM_SIZE
	.align		4
.L_15:
        /*0038*/ 	.byte	0x03, 0x19
        /*003a*/ 	.short	0x0008


	//----- nvinfo : EIATTR_PARAM_CBANK
	.align		4
        /*003c*/ 	.byte	0x04, 0x0a
        /*003e*/ 	.short	(.L_17 - .L_16)
	.align		4
.L_16:
        /*0040*/ 	.word	index@(.nv.constant0._Z9appkernelPv)
        /*0044*/ 	.short	0x0380
        /*0046*/ 	.short	0x0008


	//----- nvinfo : EIATTR_SW_WAR
	.align		4
.L_17:
        /*0048*/ 	.byte	0x04, 0x36
        /*004a*/ 	.short	(.L_19 - .L_18)
.L_18:
        /*004c*/ 	.word	0x00000008
.L_19:


//--------------------- .nv.callgraph             --------------------------
	.section	.nv.callgraph,"",@"SHT_CUDA_CALLGRAPH"
	.align	4
	.sectionentsize	8
	.align		4
        /*0000*/ 	.word	0x00000000
	.align		4
        /*0004*/ 	.word	0xffffffff
	.align		4
        /*0008*/ 	.word	0x00000000
	.align		4
        /*000c*/ 	.word	0xfffffffe
	.align		4
        /*0010*/ 	.word	0x00000000
	.align		4
        /*0014*/ 	.word	0xfffffffd
	.align		4
        /*0018*/ 	.word	0x00000000
	.align		4
        /*001c*/ 	.word	0xfffffffc


//--------------------- .text._Z9appkernelPv      --------------------------
	.section	.text._Z9appkernelPv,"ax",@progbits
	.align	128
        .global         _Z9appkernelPv
        .type           _Z9appkernelPv,@function
        .size           _Z9appkernelPv,(.L_x_7 - _Z9appkernelPv)
        .other          _Z9appkernelPv,@"STO_CUDA_ENTRY STV_DEFAULT"
_Z9appkernelPv:
.text._Z9appkernelPv:
[----:B------:R-:W-:Y:S08]  /*0000*/  LDC R1, c[0x0][0x37c] ;  /* 0x0000df00ff017b82 */ /* 0x000ff00000000800 */
[----:B------:R-:W0:Y:S01]  /*0010*/  LDC.64 R2, c[0x0][0x380] ;  /* 0x0000e000ff027b82 */ /* 0x000e220000000a00 */
[----:B------:R-:W0:Y:S02]  /*0020*/  LDCU.64 UR4, c[0x0][0x358] ;  /* 0x00006b00ff0477ac */ /* 0x000e240008000a00 */
[----:B0-----:R-:W2:Y:S04]  /*0030*/  LDG.E.64 R6, desc[UR4][R2.64+0x8] ;  /* 0x0000080402067981 */ /* 0x001ea8000c1e1b00 */
[----:B------:R-:W3:Y:S01]  /*0040*/  LDG.E.64 R4, desc[UR4][R2.64] ;  /* 0x0000000402047981 */ /* 0x000ee2000c1e1b00 */
[----:B------:R-:W0:Y:S01]  /*0050*/  S2UR UR6, SR_CTAID.X ;  /* 0x00000000000679c3 */ /* 0x000e220000002500 */
[----:B------:R-:W0:Y:S07]  /*0060*/  S2R R0, SR_TID.X ;  /* 0x0000000000007919 */ /* 0x000e2e0000002100 */
[----:B------:R-:W0:Y:S02]  /*0070*/  LDC R9, c[0x0][0x360] ;  /* 0x0000d800ff097b82 */ /* 0x000e240000000800 */
[----:B0-----:R-:W-:Y:S01]  /*0080*/  IMAD R9, R9, UR6, R0 ;  /* 0x0000000609097c24 */ /* 0x001fe2000f8e0200 */
[----:B------:R-:W0:Y:S03]  /*0090*/  MUFU.RCP64H R13, 3 ;  /* 0x40080000000d7908 */ /* 0x000e260000001800 */
[----:B--2---:R-:W-:-:S06]  /*00a0*/  IMAD.WIDE.U32 R10, R9, 0x8, R6 ;  /* 0x00000008090a7825 */ /* 0x004fcc00078e0006 */
[----:B------:R-:W2:Y:S01]  /*00b0*/  LDG.E.64 R10, desc[UR4][R10.64] ;  /* 0x000000040a0a7981 */ /* 0x000ea2000c1e1b00 */
[----:B---3--:R-:W-:-:S03]  /*00c0*/  IMAD.WIDE.U32 R6, R9, 0x8, R4 ;  /* 0x0000000809067825 */ /* 0x008fc600078e0004 */
[----:B------:R1:W5:Y:S04]  /*00d0*/  LDG.E.64 R4, desc[UR4][R2.64+0x10] ;  /* 0x0000100402047981 */ /* 0x000368000c1e1b00 */
[----:B------:R-:W5:Y:S01]  /*00e0*/  LDG.E.64 R6, desc[UR4][R6.64] ;  /* 0x0000000406067981 */ /* 0x000f62000c1e1b00 */
[----:B------:R-:W-:Y:S01]  /*00f0*/  IMAD.MOV.U32 R16, RZ, RZ, 0x0 ;  /* 0x00000000ff107424 */ /* 0x000fe200078e00ff */
[----:B------:R-:W-:Y:S01]  /*0100*/  BSSY.RECONVERGENT B0, `(.L_x_0) ;  /* 0x0000013000007945 */ /* 0x000fe20003800200 */
[----:B------:R-:W-:Y:S02]  /*0110*/  IMAD.MOV.U32 R17, RZ, RZ, 0x40080000 ;  /* 0x40080000ff117424 */ /* 0x000fe400078e00ff */
[----:B------:R-:W-:-:S06]  /*0120*/  IMAD.MOV.U32 R12, RZ, RZ, 0x1 ;  /* 0x00000001ff0c7424 */ /* 0x000fcc00078e00ff */
[----:B0-----:R-:W-:-:S08]  /*0130*/  DFMA R14, R12, -R16, 1 ;  /* 0x3ff000000c0e742b */ /* 0x001fd00000000810 */
[----:B------:R-:W-:-:S08]  /*0140*/  DFMA R14, R14, R14, R14 ;  /* 0x0000000e0e0e722b */ /* 0x000fd0000000000e */
[----:B------:R-:W-:-:S08]  /*0150*/  DFMA R14, R12, R14, R12 ;  /* 0x0000000e0c0e722b */ /* 0x000fd0000000000c */
[----:B------:R-:W-:-:S08]  /*0160*/  DFMA R12, R14, -R16, 1 ;  /* 0x3ff000000e0c742b */ /* 0x000fd00000000810 */
[----:B------:R-:W-:-:S08]  /*0170*/  DFMA R12, R14, R12, R14 ;  /* 0x0000000c0e0c722b */ /* 0x000fd0000000000e */
[----:B--2---:R-:W-:Y:S01]  /*0180*/  DMUL R14, R10, R12 ;  /* 0x0000000c0a0e7228 */ /* 0x004fe20000000000 */
[----:B------:R-:W-:-:S07]  /*0190*/  FSETP.GEU.AND P1, PT, |R11|, 6.5827683646048100446e-37, PT ;  /* 0x036000000b00780b */ /* 0x000fce0003f2e200 */
[----:B-1----:R-:W-:-:S08]  /*01a0*/  DFMA R2, R14, -3, R10 ;  /* 0xc00800000e02782b */ /* 0x002fd0000000000a */
[----:B------:R-:W-:-:S10]  /*01b0*/  DFMA R2, R12, R2, R14 ;  /* 0x000000020c02722b */ /* 0x000fd4000000000e */
[----:B------:R-:W-:-:S05]  /*01c0*/  FFMA R0, RZ, 2.125, R3 ;  /* 0x40080000ff007823 */ /* 0x000fca0000000003 */
[----:B------:R-:W-:-:S13]  /*01d0*/  FSETP.GT.AND P0, PT, |R0|, 1.469367938527859385e-39, PT ;  /* 0x001000000000780b */ /* 0x000fda0003f04200 */
[----:B------:R-:W-:Y:S05]  /*01e0*/  @P0 BRA P1, `(.L_x_1) ;  /* 0x0000000000100947 */ /* 0x000fea0000800000 */
[----:B------:R-:W-:-:S07]  /*01f0*/  MOV R0, 0x210 ;  /* 0x0000021000007802 */ /* 0x000fce0000000f00 */
[----:B-----5:R-:W-:Y:S05]  /*0200*/  CALL.REL.NOINC `($__internal_0_$__cuda_sm20_div_rn_f64_full) ;  /* 0x00000000001c7944 */ /* 0x020fea0003c00000 */
[----:B------:R-:W-:Y:S02]  /*0210*/  IMAD.MOV.U32 R2, RZ, RZ, R16 ;  /* 0x000000ffff027224 */ /* 0x000fe400078e0010 */
[----:B------:R-:W-:-:S07]  /*0220*/  IMAD.MOV.U32 R3, RZ, RZ, R17 ;  /* 0x000000ffff037224 */ /* 0x000fce00078e0011 */
.L_x_1:
[----:B------:R-:W-:Y:S05]  /*0230*/  BSYNC.RECONVERGENT B0 ;  /* 0x0000000000007941 */ /* 0x000fea0003800200 */
.L_x_0:
[----:B-----5:R-:W-:Y:S01]  /*0240*/  DFMA R6, R6, 0.5, R2 ;  /* 0x3fe000000606782b */ /* 0x020fe20000000002 */
[----:B------:R-:W-:-:S06]  /*0250*/  IMAD.WIDE.U32 R4, R9, 0x8, R4 ;  /* 0x0000000809047825 */ /* 0x000fcc00078e0004 */
[----:B------:R-:W-:Y:S01]  /*0260*/  STG.E.64 desc[UR4][R4.64], R6 ;  /* 0x0000000604007986 */ /* 0x000fe2000c101b04 */
[----:B------:R-:W-:Y:S05]  /*0270*/  EXIT ;  /* 0x000000000000794d */ /* 0x000fea0003800000 */
        .weak           $__internal_0_$__cuda_sm20_div_rn_f64_full
        .type           $__internal_0_$__cuda_sm20_div_rn_f64_full,@function
        .size           $__internal_0_$__cuda_sm20_div_rn_f64_full,(.L_x_7 - $__internal_0_$__cuda_sm20_div_rn_f64_full)
$__internal_0_$__cuda_sm20_div_rn_f64_full:
[----:B------:R-:W-:Y:S01]  /*0280*/  IMAD.MOV.U32 R3, RZ, RZ, 0x3ff80000 ;  /* 0x3ff80000ff037424 */ /* 0x000fe200078e00ff */
[C---:B------:R-:W-:Y:S01]  /*0290*/  FSETP.GEU.AND P1, PT, |R11|.reuse, 1.469367938527859385e-39, PT ;  /* 0x001000000b00780b */ /* 0x040fe20003f2e200 */
[----:B------:R-:W-:Y:S01]  /*02a0*/  IMAD.MOV.U32 R2, RZ, RZ, 0x0 ;  /* 0x00000000ff027424 */ /* 0x000fe200078e00ff */
[----:B------:R-:W-:Y:S01]  /*02b0*/  LOP3.LUT R8, R11, 0x7ff00000, RZ, 0xc0, !PT ;  /* 0x7ff000000b087812 */ /* 0x000fe200078ec0ff */
[----:B------:R-:W0:Y:S01]  /*02c0*/  MUFU.RCP64H R13, R3 ;  /* 0x00000003000d7308 */ /* 0x000e220000001800 */
[----:B------:R-:W-:Y:S01]  /*02d0*/  IMAD.MOV.U32 R12, RZ, RZ, 0x1 ;  /* 0x00000001ff0c7424 */ /* 0x000fe200078e00ff */
[----:B------:R-:W-:Y:S01]  /*02e0*/  BSSY.RECONVERGENT B1, `(.L_x_2) ;  /* 0x0000045000017945 */ /* 0x000fe20003800200 */
[----:B------:R-:W-:Y:S01]  /*02f0*/  IMAD.MOV.U32 R17, RZ, RZ, 0x1ca00000 ;  /* 0x1ca00000ff117424 */ /* 0x000fe200078e00ff */
[----:B------:R-:W-:Y:S01]  /*0300*/  ISETP.GE.U32.AND P0, PT, R8, 0x40000000, PT ;  /* 0x400000000800780c */ /* 0x000fe20003f06070 */
[----:B------:R-:W-:Y:S02]  /*0310*/  IMAD.MOV.U32 R22, RZ, RZ, R8 ;  /* 0x000000ffff167224 */ /* 0x000fe400078e0008 */
[----:B------:R-:W-:Y:S01]  /*0320*/  IMAD.MOV.U32 R23, RZ, RZ, 0x40000000 ;  /* 0x40000000ff177424 */ /* 0x000fe200078e00ff */
[----:B------:R-:W-:-:S03]  /*0330*/  SEL R17, R17, 0x63400000, !P0 ;  /* 0x6340000011117807 */ /* 0x000fc60004000000 */
[----:B------:R-:W-:Y:S01]  /*0340*/  VIADD R24, R23, 0xffffffff ;  /* 0xffffffff17187836 */ /* 0x000fe20000000000 */
[----:B0-----:R-:W-:-:S08]  /*0350*/  DFMA R14, R12, -R2, 1 ;  /* 0x3ff000000c0e742b */ /* 0x001fd00000000802 */
[----:B------:R-:W-:-:S08]  /*0360*/  DFMA R14, R14, R14, R14 ;  /* 0x0000000e0e0e722b */ /* 0x000fd0000000000e */
[----:B------:R-:W-:Y:S01]  /*0370*/  DFMA R18, R12, R14, R12 ;  /* 0x0000000e0c12722b */ /* 0x000fe2000000000c */
[C-C-:B------:R-:W-:Y:S01]  /*0380*/  @!P1 LOP3.LUT R14, R17.reuse, 0x80000000, R11.reuse, 0xf8, !PT ;  /* 0x80000000110e9812 */ /* 0x140fe200078ef80b */
[----:B------:R-:W-:Y:S01]  /*0390*/  IMAD.MOV.U32 R12, RZ, RZ, R10 ;  /* 0x000000ffff0c7224 */ /* 0x000fe200078e000a */
[----:B------:R-:W-:Y:S02]  /*03a0*/  LOP3.LUT R13, R17, 0x800fffff, R11, 0xf8, !PT ;  /* 0x800fffff110d7812 */ /* 0x000fe400078ef80b */
[----:B------:R-:W-:Y:S02]  /*03b0*/  @!P1 LOP3.LUT R15, R14, 0x100000, RZ, 0xfc, !PT ;  /* 0x001000000e0f9812 */ /* 0x000fe400078efcff */
[----:B------:R-:W-:Y:S01]  /*03c0*/  @!P1 MOV R14, RZ ;  /* 0x000000ff000e9202 */ /* 0x000fe20000000f00 */
[----:B------:R-:W-:-:S05]  /*03d0*/  DFMA R20, R18, -R2, 1 ;  /* 0x3ff000001214742b */ /* 0x000fca0000000802 */
[----:B------:R-:W-:-:S03]  /*03e0*/  @!P1 DFMA R12, R12, 2, -R14 ;  /* 0x400000000c0c982b */ /* 0x000fc6000000080e */
[----:B------:R-:W-:-:S07]  /*03f0*/  DFMA R14, R18, R20, R18 ;  /* 0x00000014120e722b */ /* 0x000fce0000000012 */
[----:B------:R-:W-:Y:S01]  /*0400*/  @!P1 LOP3.LUT R22, R13, 0x7ff00000, RZ, 0xc0, !PT ;  /* 0x7ff000000d169812 */ /* 0x000fe200078ec0ff */
[----:B------:R-:W-:-:S04]  /*0410*/  DMUL R18, R14, R12 ;  /* 0x0000000c0e127228 */ /* 0x000fc80000000000 */
[----:B------:R-:W-:-:S04]  /*0420*/  VIADD R16, R22, 0xffffffff ;  /* 0xffffffff16107836 */ /* 0x000fc80000000000 */
[----:B------:R-:W-:Y:S01]  /*0430*/  DFMA R20, R18, -R2, R12 ;  /* 0x800000021214722b */ /* 0x000fe2000000000c */
[----:B------:R-:W-:-:S04]  /*0440*/  ISETP.GT.U32.AND P0, PT, R16, 0x7feffffe, PT ;  /* 0x7feffffe1000780c */ /* 0x000fc80003f04070 */
[----:B------:R-:W-:-:S03]  /*0450*/  ISETP.GT.U32.OR P0, PT, R24, 0x7feffffe, P0 ;  /* 0x7feffffe1800780c */ /* 0x000fc60000704470 */
[----:B------:R-:W-:-:S10]  /*0460*/  DFMA R14, R14, R20, R18 ;  /* 0x000000140e0e722b */ /* 0x000fd40000000012 */
[----:B------:R-:W-:Y:S05]  /*0470*/  @P0 BRA `(.L_x_3) ;  /* 0x0000000000680947 */ /* 0x000fea0003800000 */
[----:B------:R-:W-:Y:S02]  /*0480*/  IMAD.MOV.U32 R11, RZ, RZ, 0x40000000 ;  /* 0x40000000ff0b7424 */ /* 0x000fe400078e00ff */
[----:B------:R-:W-:-:S03]  /*0490*/  IMAD.MOV.U32 R10, RZ, RZ, RZ ;  /* 0x000000ffff0a7224 */ /* 0x000fc600078e00ff */
[----:B------:R-:W-:-:S04]  /*04a0*/  VIADDMNMX R8, R8, -R11, 0xb9600000, !PT ;  /* 0xb960000008087446 */ /* 0x000fc8000780090b */
[----:B------:R-:W-:-:S05]  /*04b0*/  VIMNMX R8, PT, PT, R8, 0x46a00000, PT ;  /* 0x46a0000008087848 */ /* 0x000fca0003fe0100 */
[----:B------:R-:W-:-:S05]  /*04c0*/  IMAD.IADD R8, R8, 0x1, -R17 ;  /* 0x0000000108087824 */ /* 0x000fca00078e0a11 */
[----:B------:R-:W-:-:S06]  /*04d0*/  IADD3 R11, PT, PT, R8, 0x7fe00000, RZ ;  /* 0x7fe00000080b7810 */ /* 0x000fcc0007ffe0ff */
[----:B------:R-:W-:-:S10]  /*04e0*/  DMUL R16, R14, R10 ;  /* 0x0000000a0e107228 */ /* 0x000fd40000000000 */
[----:B------:R-:W-:-:S13]  /*04f0*/  FSETP.GTU.AND P0, PT, |R17|, 1.469367938527859385e-39, PT ;  /* 0x001000001100780b */ /* 0x000fda0003f0c200 */
[----:B------:R-:W-:Y:S05]  /*0500*/  @P0 BRA `(.L_x_4) ;  /* 0x0000000000880947 */ /* 0x000fea0003800000 */
[----:B------:R-:W-:Y:S01]  /*0510*/  DFMA R2, R14, -R2, R12 ;  /* 0x800000020e02722b */ /* 0x000fe2000000000c */
[----:B------:R-:W-:-:S09]  /*0520*/  IMAD.MOV.U32 R10, RZ, RZ, RZ ;  /* 0x000000ffff0a7224 */ /* 0x000fd200078e00ff */
[C---:B------:R-:W-:Y:S02]  /*0530*/  FSETP.NEU.AND P0, PT, R3.reuse, RZ, PT ;  /* 0x000000ff0300720b */ /* 0x040fe40003f0d000 */
[----:B------:R-:W-:-:S04]  /*0540*/  LOP3.LUT R2, R3, 0x40080000, RZ, 0x3c, !PT ;  /* 0x4008000003027812 */ /* 0x000fc800078e3cff */
[----:B------:R-:W-:-:S04]  /*0550*/  LOP3.LUT R13, R2, 0x80000000, RZ, 0xc0, !PT ;  /* 0x80000000020d7812 */ /* 0x000fc800078ec0ff */
[----:B------:R-:W-:-:S03]  /*0560*/  LOP3.LUT R11, R13, R11, RZ, 0xfc, !PT ;  /* 0x0000000b0d0b7212 */ /* 0x000fc600078efcff */
[----:B------:R-:W-:Y:S05]  /*0570*/  @!P0 BRA `(.L_x_4) ;  /* 0x00000000006c8947 */ /* 0x000fea0003800000 */
[----:B------:R-:W-:Y:S01]  /*0580*/  IMAD.MOV R3, RZ, RZ, -R8 ;  /* 0x000000ffff037224 */ /* 0x000fe200078e0a08 */
[----:B------:R-:W-:Y:S01]  /*0590*/  DMUL.RP R10, R14, R10 ;  /* 0x0000000a0e0a7228 */ /* 0x000fe20000008000 */
[----:B------:R-:W-:-:S06]  /*05a0*/  IMAD.MOV.U32 R2, RZ, RZ, RZ ;  /* 0x000000ffff027224 */ /* 0x000fcc00078e00ff */
[----:B------:R-:W-:-:S03]  /*05b0*/  DFMA R2, R16, -R2, R14 ;  /* 0x800000021002722b */ /* 0x000fc6000000000e */
[----:B------:R-:W-:-:S03]  /*05c0*/  LOP3.LUT R13, R11, R13, RZ, 0x3c, !PT ;  /* 0x0000000d0b0d7212 */ /* 0x000fc600078e3cff */
[----:B------:R-:W-:-:S04]  /*05d0*/  IADD3 R2, PT, PT, -R8, -0x43300000, RZ ;  /* 0xbcd0000008027810 */ /* 0x000fc80007ffe1ff */
[----:B------:R-:W-:-:S04]  /*05e0*/  FSETP.NEU.AND P0, PT, |R3|, R2, PT ;  /* 0x000000020300720b */ /* 0x000fc80003f0d200 */
[----:B------:R-:W-:Y:S02]  /*05f0*/  FSEL R16, R10, R16, !P0 ;  /* 0x000000100a107208 */ /* 0x000fe40004000000 */
[----:B------:R-:W-:Y:S01]  /*0600*/  FSEL R17, R13, R17, !P0 ;  /* 0x000000110d117208 */ /* 0x000fe20004000000 */
[----:B------:R-:W-:Y:S06]  /*0610*/  BRA `(.L_x_4) ;  /* 0x0000000000447947 */ /* 0x000fec0003800000 */
.L_x_3:
[----:B------:R-:W-:-:S14]  /*0620*/  DSETP.NAN.AND P0, PT, R10, R10, PT ;  /* 0x0000000a0a00722a */ /* 0x000fdc0003f08000 */
[----:B------:R-:W-:Y:S05]  /*0630*/  @P0 BRA `(.L_x_5) ;  /* 0x0000000000340947 */ /* 0x000fea0003800000 */
[----:B------:R-:W-:Y:S01]  /*0640*/  ISETP.NE.AND P0, PT, R22, R23, PT ;  /* 0x000000171600720c */ /* 0x000fe20003f05270 */
[----:B------:R-:W-:Y:S02]  /*0650*/  IMAD.MOV.U32 R16, RZ, RZ, 0x0 ;  /* 0x00000000ff107424 */ /* 0x000fe400078e00ff */
[----:B------:R-:W-:-:S10]  /*0660*/  IMAD.MOV.U32 R17, RZ, RZ, -0x80000 ;  /* 0xfff80000ff117424 */ /* 0x000fd400078e00ff */
[----:B------:R-:W-:Y:S05]  /*0670*/  @!P0 BRA `(.L_x_4) ;  /* 0x00000000002c8947 */ /* 0x000fea0003800000 */
[----:B------:R-:W-:Y:S02]  /*0680*/  ISETP.NE.AND P0, PT, R22, 0x7ff00000, PT ;  /* 0x7ff000001600780c */ /* 0x000fe40003f05270 */
[----:B------:R-:W-:Y:S02]  /*0690*/  LOP3.LUT R10, R11, 0x40080000, RZ, 0x3c, !PT ;  /* 0x400800000b0a7812 */ /* 0x000fe400078e3cff */
[----:B------:R-:W-:Y:S02]  /*06a0*/  ISETP.EQ.OR P0, PT, R23, RZ, !P0 ;  /* 0x000000ff1700720c */ /* 0x000fe40004702670 */
[----:B------:R-:W-:-:S11]  /*06b0*/  LOP3.LUT R17, R10, 0x80000000, RZ, 0xc0, !PT ;  /* 0x800000000a117812 */ /* 0x000fd600078ec0ff */
[----:B------:R-:W-:Y:S02]  /*06c0*/  @P0 LOP3.LUT R2, R17, 0x7ff00000, RZ, 0xfc, !PT ;  /* 0x7ff0000011020812 */ /* 0x000fe400078efcff */
[----:B------:R-:W-:Y:S01]  /*06d0*/  @!P0 MOV R16, RZ ;  /* 0x000000ff00108202 */ /* 0x000fe20000000f00 */
[----:B------:R-:W-:Y:S02]  /*06e0*/  @P0 IMAD.MOV.U32 R16, RZ, RZ, RZ ;  /* 0x000000ffff100224 */ /* 0x000fe400078e00ff */
[----:B------:R-:W-:Y:S01]  /*06f0*/  @P0 IMAD.MOV.U32 R17, RZ, RZ, R2 ;  /* 0x000000ffff110224 */ /* 0x000fe200078e0002 */
[----:B------:R-:W-:Y:S06]  /*0700*/  BRA `(.L_x_4) ;  /* 0x0000000000087947 */ /* 0x000fec0003800000 */
.L_x_5:
[----:B------:R-:W-:Y:S01]  /*0710*/  LOP3.LUT R17, R11, 0x80000, RZ, 0xfc, !PT ;  /* 0x000800000b117812 */ /* 0x000fe200078efcff */
[----:B------:R-:W-:-:S07]  /*0720*/  IMAD.MOV.U32 R16, RZ, RZ, R10 ;  /* 0x000000ffff107224 */ /* 0x000fce00078e000a */
.L_x_4:
[----:B------:R-:W-:Y:S05]  /*0730*/  BSYNC.RECONVERGENT B1 ;  /* 0x0000000000017941 */ /* 0x000fea0003800200 */
.L_x_2:
[----:B------:R-:W-:Y:S02]  /*0740*/  IMAD.MOV.U32 R2, RZ, RZ, R0 ;  /* 0x000000ffff027224 */ /* 0x000fe400078e0000 */
[----:B------:R-:W-:-:S04]  /*0750*/  IMAD.MOV.U32 R3, RZ, RZ, 0x0 ;  /* 0x00000000ff037424 */ /* 0x000fc800078e00ff */
[----:B------:R-:W-:Y:S05]  /*0760*/  RET.REL.NODEC R2 `(_Z9appkernelPv) ;  /* 0xfffffff802247950 */ /* 0x000fea0003c3ffff */
.L_x_6:
[----:B------:R-:W-:-:S00]  /*0770*/  BRA `(.L_x_6) ;  /* 0xfffffffc00fc7947 */ /* 0x000fc0000383ffff */
[----:B------:R-:W-:-:S00]  /*0780*/  NOP ;  /* 0x0000000000007918 */ /* 0x000fc00000000000 */
[----:B------:R-:W-:-:S00]  /*0790*/  NOP ;  /* 0x0000000000007918 */ /* 0x000fc00000000000 */
[----:B------:R-:W-:-:S00]  /*07a0*/  NOP ;  /* 0x0000000000007918 */ /* 0x000fc00000000000 */
[----:B------:R-:W-:-:S00]  /*07b0*/  NOP ;  /* 0x0000000000007918 */ /* 0x000fc00000000000 */
[----:B------:R-:W-:-:S00]  /*07c0*/  NOP ;  /* 0x0000000000007918 */ /* 0x000fc00000000000 */
[----:B------:R-:W-:-:S00]  /*07d0*/  NOP ;  /* 0x0000000000007918 */ /* 0x000fc00000000000 */
[----:B------:R-:W-:-:S00]  /*07e0*/  NOP ;  /* 0x0000000000007918 */ /* 0x000fc00000000000 */
[----:B------:R-:W-:-:S00]  /*07f0*/  NOP ;  /* 0x0000000000007918 */ /* 0x000fc00000000000 */
.L_x_7:


//--------------------- .nv.shared.reserved.0     --------------------------
	.section	.nv.shared.reserved.0,"aw",@nobits
	.weak		__nv_reservedSMEM_offset_0_alias
	.size		__nv_reservedSMEM_offset_0_alias, 0, 64
	.other		__nv_reservedSMEM_offset_0_alias,@"STO_CUDA_RESERVED_SHARED STV_DEFAULT"
__nv_reservedSMEM_offset_0_alias:
	.zero		0
	.zero		64


//--------------------- .nv.constant0._Z9appkernelPv --------------------------
	.section	.nv.constant0._Z9appkernelPv,"a",@progbits
	.sectionflags	@""
	.align	4
.nv.constant0._Z9appkernelPv:
	.zero		904


//--------------------- SYMBOLS --------------------------

	.type		.nv.reservedSmem.offset0,@object
	.size		.nv.reservedSmem.offset0,0x4
